//
// Generated by NVIDIA NVVM Compiler
//
// Compiler Build ID: CL-36424714
// Cuda compilation tools, release 13.0, V13.0.88
// Based on NVVM 20.0.0
//

.version 9.0
.target sm_100
.address_size 64

	// .globl	_Z9vectorAddPfS_S_i

.visible .entry _Z9vectorAddPfS_S_i(
	.param .u64 .ptr .align 1 _Z9vectorAddPfS_S_i_param_0,
	.param .u64 .ptr .align 1 _Z9vectorAddPfS_S_i_param_1,
	.param .u64 .ptr .align 1 _Z9vectorAddPfS_S_i_param_2,
	.param .u32 _Z9vectorAddPfS_S_i_param_3
)
{
	.reg .pred 	%p<2>;
	.reg .b32 	%r<6>;
	.reg .b32 	%f<4>;
	.reg .b64 	%rd<11>;

	ld.param.u64 	%rd1, [_Z9vectorAddPfS_S_i_param_0];
	ld.param.u64 	%rd2, [_Z9vectorAddPfS_S_i_param_1];
	ld.param.u64 	%rd3, [_Z9vectorAddPfS_S_i_param_2];
	ld.param.u32 	%r2, [_Z9vectorAddPfS_S_i_param_3];
	mov.u32 	%r3, %ctaid.x;
	mov.u32 	%r4, %ntid.x;
	mov.u32 	%r5, %tid.x;
	mad.lo.s32 	%r1, %r3, %r4, %r5;
	setp.ge.s32 	%p1, %r1, %r2;
	@%p1 bra 	$L__BB0_2;
	cvta.to.global.u64 	%rd4, %rd1;
	cvta.to.global.u64 	%rd5, %rd2;
	cvta.to.global.u64 	%rd6, %rd3;
	mul.wide.s32 	%rd7, %r1, 4;
	add.s64 	%rd8, %rd4, %rd7;
	ld.global.f32 	%f1, [%rd8];
	add.s64 	%rd9, %rd5, %rd7;
	ld.global.f32 	%f2, [%rd9];
	add.f32 	%f3, %f1, %f2;
	add.s64 	%rd10, %rd6, %rd7;
	st.global.f32 	[%rd10], %f3;
$L__BB0_2:
	ret;

}
	// .globl	_Z20vectorAddInefficientPfS_S_i
.visible .entry _Z20vectorAddInefficientPfS_S_i(
	.param .u64 .ptr .align 1 _Z20vectorAddInefficientPfS_S_i_param_0,
	.param .u64 .ptr .align 1 _Z20vectorAddInefficientPfS_S_i_param_1,
	.param .u64 .ptr .align 1 _Z20vectorAddInefficientPfS_S_i_param_2,
	.param .u32 _Z20vectorAddInefficientPfS_S_i_param_3
)
{
	.reg .pred 	%p<3>;
	.reg .b32 	%r<7>;
	.reg .b32 	%f<109>;
	.reg .b64 	%rd<15>;

	ld.param.u64 	%rd4, [_Z20vectorAddInefficientPfS_S_i_param_0];
	ld.param.u64 	%rd5, [_Z20vectorAddInefficientPfS_S_i_param_1];
	ld.param.u64 	%rd6, [_Z20vectorAddInefficientPfS_S_i_param_2];
	ld.param.u32 	%r2, [_Z20vectorAddInefficientPfS_S_i_param_3];
	cvta.to.global.u64 	%rd1, %rd6;
	cvta.to.global.u64 	%rd2, %rd5;
	cvta.to.global.u64 	%rd3, %rd4;
	mov.u32 	%r3, %ctaid.x;
	mov.u32 	%r4, %ntid.x;
	mov.u32 	%r5, %tid.x;
	mad.lo.s32 	%r1, %r3, %r4, %r5;
	setp.ge.s32 	%p1, %r1, %r2;
	@%p1 bra 	$L__BB1_4;
	and.b32  	%r6, %r1, 1;
	setp.eq.b32 	%p2, %r6, 1;
	@%p2 bra 	$L__BB1_3;
	mul.wide.s32 	%rd11, %r1, 4;
	add.s64 	%rd12, %rd3, %rd11;
	ld.global.f32 	%f4, [%rd12];
	mul.f32 	%f5, %f4, 0f3C23D70A;
	add.f32 	%f6, %f5, 0f00000000;
	add.f32 	%f7, %f6, %f5;
	add.f32 	%f8, %f7, %f5;
	add.f32 	%f9, %f8, %f5;
	add.f32 	%f10, %f9, %f5;
	add.f32 	%f11, %f10, %f5;
	add.f32 	%f12, %f11, %f5;
	add.f32 	%f13, %f12, %f5;
	add.f32 	%f14, %f13, %f5;
	add.f32 	%f15, %f14, %f5;
	add.f32 	%f16, %f15, %f5;
	add.f32 	%f17, %f16, %f5;
	add.f32 	%f18, %f17, %f5;
	add.f32 	%f19, %f18, %f5;
	add.f32 	%f20, %f19, %f5;
	add.f32 	%f21, %f20, %f5;
	add.f32 	%f22, %f21, %f5;
	add.f32 	%f23, %f22, %f5;
	add.f32 	%f24, %f23, %f5;
	add.f32 	%f25, %f24, %f5;
	add.f32 	%f26, %f25, %f5;
	add.f32 	%f27, %f26, %f5;
	add.f32 	%f28, %f27, %f5;
	add.f32 	%f29, %f28, %f5;
	add.f32 	%f30, %f29, %f5;
	add.f32 	%f31, %f30, %f5;
	add.f32 	%f32, %f31, %f5;
	add.f32 	%f33, %f32, %f5;
	add.f32 	%f34, %f33, %f5;
	add.f32 	%f35, %f34, %f5;
	add.f32 	%f36, %f35, %f5;
	add.f32 	%f37, %f36, %f5;
	add.f32 	%f38, %f37, %f5;
	add.f32 	%f39, %f38, %f5;
	add.f32 	%f40, %f39, %f5;
	add.f32 	%f41, %f40, %f5;
	add.f32 	%f42, %f41, %f5;
	add.f32 	%f43, %f42, %f5;
	add.f32 	%f44, %f43, %f5;
	add.f32 	%f45, %f44, %f5;
	add.f32 	%f46, %f45, %f5;
	add.f32 	%f47, %f46, %f5;
	add.f32 	%f48, %f47, %f5;
	add.f32 	%f49, %f48, %f5;
	add.f32 	%f50, %f49, %f5;
	add.f32 	%f51, %f50, %f5;
	add.f32 	%f52, %f51, %f5;
	add.f32 	%f53, %f52, %f5;
	add.f32 	%f54, %f53, %f5;
	add.f32 	%f55, %f54, %f5;
	add.f32 	%f56, %f55, %f5;
	add.f32 	%f57, %f56, %f5;
	add.f32 	%f58, %f57, %f5;
	add.f32 	%f59, %f58, %f5;
	add.f32 	%f60, %f59, %f5;
	add.f32 	%f61, %f60, %f5;
	add.f32 	%f62, %f61, %f5;
	add.f32 	%f63, %f62, %f5;
	add.f32 	%f64, %f63, %f5;
	add.f32 	%f65, %f64, %f5;
	add.f32 	%f66, %f65, %f5;
	add.f32 	%f67, %f66, %f5;
	add.f32 	%f68, %f67, %f5;
	add.f32 	%f69, %f68, %f5;
	add.f32 	%f70, %f69, %f5;
	add.f32 	%f71, %f70, %f5;
	add.f32 	%f72, %f71, %f5;
	add.f32 	%f73, %f72, %f5;
	add.f32 	%f74, %f73, %f5;
	add.f32 	%f75, %f74, %f5;
	add.f32 	%f76, %f75, %f5;
	add.f32 	%f77, %f76, %f5;
	add.f32 	%f78, %f77, %f5;
	add.f32 	%f79, %f78, %f5;
	add.f32 	%f80, %f79, %f5;
	add.f32 	%f81, %f80, %f5;
	add.f32 	%f82, %f81, %f5;
	add.f32 	%f83, %f82, %f5;
	add.f32 	%f84, %f83, %f5;
	add.f32 	%f85, %f84, %f5;
	add.f32 	%f86, %f85, %f5;
	add.f32 	%f87, %f86, %f5;
	add.f32 	%f88, %f87, %f5;
	add.f32 	%f89, %f88, %f5;
	add.f32 	%f90, %f89, %f5;
	add.f32 	%f91, %f90, %f5;
	add.f32 	%f92, %f91, %f5;
	add.f32 	%f93, %f92, %f5;
	add.f32 	%f94, %f93, %f5;
	add.f32 	%f95, %f94, %f5;
	add.f32 	%f96, %f95, %f5;
	add.f32 	%f97, %f96, %f5;
	add.f32 	%f98, %f97, %f5;
	add.f32 	%f99, %f98, %f5;
	add.f32 	%f100, %f99, %f5;
	add.f32 	%f101, %f100, %f5;
	add.f32 	%f102, %f101, %f5;
	add.f32 	%f103, %f102, %f5;
	add.f32 	%f104, %f103, %f5;
	add.f32 	%f105, %f104, %f5;
	add.s64 	%rd13, %rd2, %rd11;
	ld.global.f32 	%f106, [%rd13];
	add.f32 	%f107, %f4, %f106;
	fma.rn.f32 	%f108, %f105, 0f3A83126F, %f107;
	add.s64 	%rd14, %rd1, %rd11;
	st.global.f32 	[%rd14], %f108;
	bra.uni 	$L__BB1_4;
$L__BB1_3:
	mul.wide.s32 	%rd7, %r1, 4;
	add.s64 	%rd8, %rd3, %rd7;
	ld.global.f32 	%f1, [%rd8];
	add.s64 	%rd9, %rd2, %rd7;
	ld.global.f32 	%f2, [%rd9];
	add.f32 	%f3, %f1, %f2;
	add.s64 	%rd10, %rd1, %rd7;
	st.global.f32 	[%rd10], %f3;
$L__BB1_4:
	ret;

}


// ===== COMPILED SASS (sm_100) =====

	.target	sm_100

	.elftype	@"ET_EXEC"


//--------------------- .note.nv.tkinfo           --------------------------
	.section	.note.nv.tkinfo,"",@"SHT_NOTE"
	.sectionflags	@"SHF_NOTE_NV_TKINFO"
	.tkinfo
        /*0018*/ 	.word	0x00000002
        /*0030*/ 	.string	""
        /*0030*/ 	.string	"ptxas"
        /*0030*/ 	.string	"Cuda compilation tools, release 13.0, V13.0.88"
        /*0030*/ 	.string	"Build cuda_13.0.r13.0/compiler.36424714_0"
        /*0030*/ 	.string	"-arch sm_100 -m 64 "



//--------------------- .note.nv.cuinfo           --------------------------
	.section	.note.nv.cuinfo,"",@"SHT_NOTE"
	.sectionflags	@"SHF_NOTE_NV_CUINFO"
        /*0018*/ 	.short	0x0002
        /*001a*/ 	.short	0x0064
        /*001c*/ 	.short	0x0082
	.zero		2


//--------------------- .nv.info                  --------------------------
	.section	.nv.info,"",@"SHT_CUDA_INFO"
	.align	4


	//----- nvinfo : EIATTR_REGCOUNT
	.align		4
        /*0000*/ 	.byte	0x04, 0x2f
        /*0002*/ 	.short	(.L_1 - .L_0)
	.align		4
.L_0:
        /*0004*/ 	.word	index@(_Z9vectorAddPfS_S_i)
        /*0008*/ 	.word	0x0000000c


	//----- nvinfo : EIATTR_FRAME_SIZE
	.align		4
.L_1:
        /*000c*/ 	.byte	0x04, 0x11
        /*000e*/ 	.short	(.L_3 - .L_2)
	.align		4
.L_2:
        /*0010*/ 	.word	index@(_Z9vectorAddPfS_S_i)
        /*0014*/ 	.word	0x00000000


	//----- nvinfo : EIATTR_REGCOUNT
	.align		4
.L_3:
        /*0018*/ 	.byte	0x04, 0x2f
        /*001a*/ 	.short	(.L_5 - .L_4)
	.align		4
.L_4:
        /*001c*/ 	.word	index@(_Z20vectorAddInefficientPfS_S_i)
        /*0020*/ 	.word	0x0000000c


	//----- nvinfo : EIATTR_FRAME_SIZE
	.align		4
.L_5:
        /*0024*/ 	.byte	0x04, 0x11
        /*0026*/ 	.short	(.L_7 - .L_6)
	.align		4
.L_6:
        /*0028*/ 	.word	index@(_Z20vectorAddInefficientPfS_S_i)
        /*002c*/ 	.word	0x00000000


	//----- nvinfo : EIATTR_MIN_STACK_SIZE
	.align		4
.L_7:
        /*0030*/ 	.byte	0x04, 0x12
        /*0032*/ 	.short	(.L_9 - .L_8)
	.align		4
.L_8:
        /*0034*/ 	.word	index@(_Z20vectorAddInefficientPfS_S_i)
        /*0038*/ 	.word	0x00000000


	//----- nvinfo : EIATTR_MIN_STACK_SIZE
	.align		4
.L_9:
        /*003c*/ 	.byte	0x04, 0x12
        /*003e*/ 	.short	(.L_11 - .L_10)
	.align		4
.L_10:
        /*0040*/ 	.word	index@(_Z9vectorAddPfS_S_i)
        /*0044*/ 	.word	0x00000000
.L_11:


//--------------------- .nv.compat                --------------------------
	.section	.nv.compat,"",@"SHT_CUDA_COMPAT_INFO"
	.align	4
        /*0000*/ 	.byte	0x02, 0x09, 0x00, 0x00, 0x02, 0x02, 0x01, 0x00, 0x02, 0x05, 0x05, 0x00, 0x03, 0x07, 0x01, 0x01
        /*0010*/ 	.byte	0x02, 0x03, 0x00, 0x00, 0x02, 0x06, 0x01, 0x00, 0x04, 0x0b, 0x08, 0x00, 0x09, 0x00, 0x00, 0x00
        /*0020*/ 	.byte	0x00, 0x00, 0x00, 0x00


//--------------------- .nv.info._Z20vectorAddInefficientPfS_S_i --------------------------
	.section	.nv.info._Z20vectorAddInefficientPfS_S_i,"",@"SHT_CUDA_INFO"
	.sectionflags	@""
	.align	4


	//----- nvinfo : EIATTR_CUDA_API_VERSION
	.align		4
        /*0000*/ 	.byte	0x04, 0x37
        /*0002*/ 	.short	(.L_13 - .L_12)
.L_12:
        /*0004*/ 	.word	0x00000082


	//----- nvinfo : EIATTR_KPARAM_INFO
	.align		4
.L_13:
        /*0008*/ 	.byte	0x04, 0x17
        /*000a*/ 	.short	(.L_15 - .L_14)
.L_14:
        /*000c*/ 	.word	0x00000000
        /*0010*/ 	.short	0x0003
        /*0012*/ 	.short	0x0018
        /*0014*/ 	.byte	0x00, 0xf0, 0x11, 0x00


	//----- nvinfo : EIATTR_KPARAM_INFO
	.align		4
.L_15:
        /*0018*/ 	.byte	0x04, 0x17
        /*001a*/ 	.short	(.L_17 - .L_16)
.L_16:
        /*001c*/ 	.word	0x00000000
        /*0020*/ 	.short	0x0002
        /*0022*/ 	.short	0x0010
        /*0024*/ 	.byte	0x00, 0xf5, 0x21, 0x00


	//----- nvinfo : EIATTR_KPARAM_INFO
	.align		4
.L_17:
        /*0028*/ 	.byte	0x04, 0x17
        /*002a*/ 	.short	(.L_19 - .L_18)
.L_18:
        /*002c*/ 	.word	0x00000000
        /*0030*/ 	.short	0x0001
        /*0032*/ 	.short	0x0008
        /*0034*/ 	.byte	0x00, 0xf5, 0x21, 0x00


	//----- nvinfo : EIATTR_KPARAM_INFO
	.align		4
.L_19:
        /*0038*/ 	.byte	0x04, 0x17
        /*003a*/ 	.short	(.L_21 - .L_20)
.L_20:
        /*003c*/ 	.word	0x00000000
        /*0040*/ 	.short	0x0000
        /*0042*/ 	.short	0x0000
        /*0044*/ 	.byte	0x00, 0xf5, 0x21, 0x00


	//----- nvinfo : EIATTR_SPARSE_MMA_MASK
	.align		4
.L_21:
        /*0048*/ 	.byte	0x03, 0x50
        /*004a*/ 	.short	0x0000


	//----- nvinfo : EIATTR_MAXREG_COUNT
	.align		4
        /*004c*/ 	.byte	0x03, 0x1b
        /*004e*/ 	.short	0x00ff


	//----- nvinfo : EIATTR_MERCURY_ISA_VERSION
	.align		4
        /*0050*/ 	.byte	0x03, 0x5f
        /*0052*/ 	.short	0x0101


	//----- nvinfo : EIATTR_VRC_CTA_INIT_COUNT
	.align		4
        /*0054*/ 	.byte	0x02, 0x4a
	.zero		1
	.zero		1


	//----- nvinfo : EIATTR_EXIT_INSTR_OFFSETS
	.align		4
        /*0058*/ 	.byte	0x04, 0x1c
        /*005a*/ 	.short	(.L_23 - .L_22)


	//   ....[0]....
.L_22:
        /*005c*/ 	.word	0x00000070


	//   ....[1]....
        /*0060*/ 	.word	0x000007b0


	//   ....[2]....
        /*0064*/ 	.word	0x00000860


	//----- nvinfo : EIATTR_CRS_STACK_SIZE
	.align		4
.L_23:
        /*0068*/ 	.byte	0x04, 0x1e
        /*006a*/ 	.short	(.L_25 - .L_24)
.L_24:
        /*006c*/ 	.word	0x00000000


	//----- nvinfo : EIATTR_CBANK_PARAM_SIZE
	.align		4
.L_25:
        /*0070*/ 	.byte	0x03, 0x19
        /*0072*/ 	.short	0x001c


	//----- nvinfo : EIATTR_PARAM_CBANK
	.align		4
        /*0074*/ 	.byte	0x04, 0x0a
        /*0076*/ 	.short	(.L_27 - .L_26)
	.align		4
.L_26:
        /*0078*/ 	.word	index@(.nv.constant0._Z20vectorAddInefficientPfS_S_i)
        /*007c*/ 	.short	0x0380
        /*007e*/ 	.short	0x001c


	//----- nvinfo : EIATTR_SW_WAR
	.align		4
.L_27:
        /*0080*/ 	.byte	0x04, 0x36
        /*0082*/ 	.short	(.L_29 - .L_28)
.L_28:
        /*0084*/ 	.word	0x00000008
.L_29:


//--------------------- .nv.info._Z9vectorAddPfS_S_i --------------------------
	.section	.nv.info._Z9vectorAddPfS_S_i,"",@"SHT_CUDA_INFO"
	.sectionflags	@""
	.align	4


	//----- nvinfo : EIATTR_CUDA_API_VERSION
	.align		4
        /*0000*/ 	.byte	0x04, 0x37
        /*0002*/ 	.short	(.L_31 - .L_30)
.L_30:
        /*0004*/ 	.word	0x00000082


	//----- nvinfo : EIATTR_KPARAM_INFO
	.align		4
.L_31:
        /*0008*/ 	.byte	0x04, 0x17
        /*000a*/ 	.short	(.L_33 - .L_32)
.L_32:
        /*000c*/ 	.word	0x00000000
        /*0010*/ 	.short	0x0003
        /*0012*/ 	.short	0x0018
        /*0014*/ 	.byte	0x00, 0xf0, 0x11, 0x00


	//----- nvinfo : EIATTR_KPARAM_INFO
	.align		4
.L_33:
        /*0018*/ 	.byte	0x04, 0x17
        /*001a*/ 	.short	(.L_35 - .L_34)
.L_34:
        /*001c*/ 	.word	0x00000000
        /*0020*/ 	.short	0x0002
        /*0022*/ 	.short	0x0010
        /*0024*/ 	.byte	0x00, 0xf5, 0x21, 0x00


	//----- nvinfo : EIATTR_KPARAM_INFO
	.align		4
.L_35:
        /*0028*/ 	.byte	0x04, 0x17
        /*002a*/ 	.short	(.L_37 - .L_36)
.L_36:
        /*002c*/ 	.word	0x00000000
        /*0030*/ 	.short	0x0001
        /*0032*/ 	.short	0x0008
        /*0034*/ 	.byte	0x00, 0xf5, 0x21, 0x00


	//----- nvinfo : EIATTR_KPARAM_INFO
	.align		4
.L_37:
        /*0038*/ 	.byte	0x04, 0x17
        /*003a*/ 	.short	(.L_39 - .L_38)
.L_38:
        /*003c*/ 	.word	0x00000000
        /*0040*/ 	.short	0x0000
        /*0042*/ 	.short	0x0000
        /*0044*/ 	.byte	0x00, 0xf5, 0x21, 0x00


	//----- nvinfo : EIATTR_SPARSE_MMA_MASK
	.align		4
.L_39:
        /*0048*/ 	.byte	0x03, 0x50
        /*004a*/ 	.short	0x0000


	//----- nvinfo : EIATTR_MAXREG_COUNT
	.align		4
        /*004c*/ 	.byte	0x03, 0x1b
        /*004e*/ 	.short	0x00ff


	//----- nvinfo : EIATTR_MERCURY_ISA_VERSION
	.align		4
        /*0050*/ 	.byte	0x03, 0x5f
        /*0052*/ 	.short	0x0101


	//----- nvinfo : EIATTR_VRC_CTA_INIT_COUNT
	.align		4
        /*0054*/ 	.byte	0x02, 0x4a
	.zero		1
	.zero		1


	//----- nvinfo : EIATTR_EXIT_INSTR_OFFSETS
	.align		4
        /*0058*/ 	.byte	0x04, 0x1c
        /*005a*/ 	.short	(.L_41 - .L_40)


	//   ....[0]....
.L_40:
        /*005c*/ 	.word	0x00000070


	//   ....[1]....
        /*0060*/ 	.word	0x00000130


	//----- nvinfo : EIATTR_CBANK_PARAM_SIZE
	.align		4
.L_41:
        /*0064*/ 	.byte	0x03, 0x19
        /*0066*/ 	.short	0x001c


	//----- nvinfo : EIATTR_PARAM_CBANK
	.align		4
        /*0068*/ 	.byte	0x04, 0x0a
        /*006a*/ 	.short	(.L_43 - .L_42)
	.align		4
.L_42:
        /*006c*/ 	.word	index@(.nv.constant0._Z9vectorAddPfS_S_i)
        /*0070*/ 	.short	0x0380
        /*0072*/ 	.short	0x001c


	//----- nvinfo : EIATTR_SW_WAR
	.align		4
.L_43:
        /*0074*/ 	.byte	0x04, 0x36
        /*0076*/ 	.short	(.L_45 - .L_44)
.L_44:
        /*0078*/ 	.word	0x00000008
.L_45:


//--------------------- .nv.callgraph             --------------------------
	.section	.nv.callgraph,"",@"SHT_CUDA_CALLGRAPH"
	.align	4
	.sectionentsize	8
	.align		4
        /*0000*/ 	.word	0x00000000
	.align		4
        /*0004*/ 	.word	0xffffffff
	.align		4
        /*0008*/ 	.word	0x00000000
	.align		4
        /*000c*/ 	.word	0xfffffffe
	.align		4
        /*0010*/ 	.word	0x00000000
	.align		4
        /*0014*/ 	.word	0xfffffffd
	.align		4
        /*0018*/ 	.word	0x00000000
	.align		4
        /*001c*/ 	.word	0xfffffffc


//--------------------- .text._Z20vectorAddInefficientPfS_S_i --------------------------
	.section	.text._Z20vectorAddInefficientPfS_S_i,"ax",@progbits
	.align	128
        .global         _Z20vectorAddInefficientPfS_S_i
        .type           _Z20vectorAddInefficientPfS_S_i,@function
        .size           _Z20vectorAddInefficientPfS_S_i,(.L_x_3 - _Z20vectorAddInefficientPfS_S_i)
        .other          _Z20vectorAddInefficientPfS_S_i,@"STO_CUDA_ENTRY STV_DEFAULT"
_Z20vectorAddInefficientPfS_S_i:
.text._Z20vectorAddInefficientPfS_S_i:
[----:B------:R-:W-:Y:S01]  /*0000*/  LDC R1, c[0x0][0x37c] ;  /* 0x0000df00ff017b82 */ /* 0x000fe20000000800 */
[----:B------:R-:W0:Y:S07]  /*0010*/  S2R R3, SR_TID.X ;  /* 0x0000000000037919 */ /* 0x000e2e0000002100 */
[----:B------:R-:W0:Y:S01]  /*0020*/  S2UR UR4, SR_CTAID.X ;  /* 0x00000000000479c3 */ /* 0x000e220000002500 */
[----:B------:R-:W1:Y:S07]  /*0030*/  LDCU UR5, c[0x0][0x398] ;  /* 0x00007300ff0577ac */ /* 0x000e6e0008000800 */
[----:B------:R-:W0:Y:S02]  /*0040*/  LDC R2, c[0x0][0x360] ;  /* 0x0000d800ff027b82 */ /* 0x000e240000000800 */
[----:B0-----:R-:W-:-:S05]  /*0050*/  IMAD R2, R2, UR4, R3 ;  /* 0x0000000402027c24 */ /* 0x001fca000f8e0203 */
[----:B-1----:R-:W-:-:S13]  /*0060*/  ISETP.GE.AND P0, PT, R2, UR5, PT ;  /* 0x0000000502007c0c */ /* 0x002fda000bf06270 */
[----:B------:R-:W-:Y:S05]  /*0070*/  @P0 EXIT ;  /* 0x000000000000094d */ /* 0x000fea0003800000 */
[----:B------:R-:W-:Y:S01]  /*0080*/  LOP3.LUT R0, R2, 0x1, RZ, 0xc0, !PT ;  /* 0x0000000102007812 */ /* 0x000fe200078ec0ff */
[----:B------:R-:W0:Y:S03]  /*0090*/  LDCU.64 UR4, c[0x0][0x358] ;  /* 0x00006b00ff0477ac */ /* 0x000e260008000a00 */
[----:B------:R-:W-:-:S13]  /*00a0*/  ISETP.NE.U32.AND P0, PT, R0, 0x1, PT ;  /* 0x000000010000780c */ /* 0x000fda0003f05070 */
[----:B------:R-:W-:Y:S05]  /*00b0*/  @!P0 BRA `(.L_x_0) ;  /* 0x0000000400c08947 */ /* 0x000fea0003800000 */
[----:B------:R-:W1:Y:S02]  /*00c0*/  LDC.64 R4, c[0x0][0x380] ;  /* 0x0000e000ff047b82 */ /* 0x000e640000000a00 */
[----:B-1----:R-:W-:-:S05]  /*00d0*/  IMAD.WIDE R4, R2, 0x4, R4 ;  /* 0x0000000402047825 */ /* 0x002fca00078e0204 */
[----:B0-----:R0:W2:Y:S02]  /*00e0*/  LDG.E R0, desc[UR4][R4.64] ;  /* 0x0000000404007981 */ /* 0x0010a4000c1e1900 */
[----:B0-----:R-:W0:Y:S02]  /*00f0*/  LDC.64 R4, c[0x0][0x388] ;  /* 0x0000e200ff047b82 */ /* 0x001e240000000a00 */
[----:B0-----:R-:W-:-:S04]  /*0100*/  IMAD.WIDE R4, R2, 0x4, R4 ;  /* 0x0000000402047825 */ /* 0x001fc800078e0204 */
[----:B--2---:R-:W-:-:S04]  /*0110*/  FFMA R3, R0, 0.0099999997764825820923, RZ ;  /* 0x3c23d70a00037823 */ /* 0x004fc800000000ff */
[----:B------:R-:W-:-:S04]  /*0120*/  FFMA R3, R0, 0.0099999997764825820923, R3 ;  /* 0x3c23d70a00037823 */ /* 0x000fc80000000003 */
        /* <DEDUP_REMOVED lines=21> */
[C---:B------:R-:W-:Y:S02]  /*0280*/  FFMA R7, R0.reuse, 0.0099999997764825820923, R3 ;  /* 0x3c23d70a00077823 */ /* 0x040fe40000000003 */
[----:B------:R0:W2:Y:S02]  /*0290*/  LDG.E R3, desc[UR4][R4.64] ;  /* 0x0000000404037981 */ /* 0x0000a4000c1e1900 */
[----:B------:R-:W-:-:S04]  /*02a0*/  FFMA R7, R0, 0.0099999997764825820923, R7 ;  /* 0x3c23d70a00077823 */ /* 0x000fc80000000007 */
[----:B------:R-:W-:-:S04]  /*02b0*/  FFMA R7, R0, 0.0099999997764825820923, R7 ;  /* 0x3c23d70a00077823 */ /* 0x000fc80000000007 */
[C---:B------:R-:W-:Y:S01]  /*02c0*/  FFMA R7, R0.reuse, 0.0099999997764825820923, R7 ;  /* 0x3c23d70a00077823 */ /* 0x040fe20000000007 */
[----:B0-----:R-:W0:Y:S03]  /*02d0*/  LDC.64 R4, c[0x0][0x390] ;  /* 0x0000e400ff047b82 */ /* 0x001e260000000a00 */
        /* <DEDUP_REMOVED lines=71> */
[C---:B------:R-:W-:Y:S01]  /*0750*/  FFMA R7, R0.reuse, 0.0099999997764825820923, R7 ;  /* 0x3c23d70a00077823 */ /* 0x040fe20000000007 */
[----:B--2---:R-:W-:Y:S01]  /*0760*/  FADD R6, R0, R3 ;  /* 0x0000000300067221 */ /* 0x004fe20000000000 */
[----:B0-----:R-:W-:-:S04]  /*0770*/  IMAD.WIDE R2, R2, 0x4, R4 ;  /* 0x0000000402027825 */ /* 0x001fc800078e0204 */
[----:B------:R-:W-:-:S04]  /*0780*/  FFMA R7, R0, 0.0099999997764825820923, R7 ;  /* 0x3c23d70a00077823 */ /* 0x000fc80000000007 */
[----:B------:R-:W-:-:S05]  /*0790*/  FFMA R7, R7, 0.0010000000474974513054, R6 ;  /* 0x3a83126f07077823 */ /* 0x000fca0000000006 */
[----:B------:R-:W-:Y:S01]  /*07a0*/  STG.E desc[UR4][R2.64], R7 ;  /* 0x0000000702007986 */ /* 0x000fe2000c101904 */
[----:B------:R-:W-:Y:S05]  /*07b0*/  EXIT ;  /* 0x000000000000794d */ /* 0x000fea0003800000 */
.L_x_0:
[----:B------:R-:W1:Y:S08]  /*07c0*/  LDC.64 R4, c[0x0][0x380] ;  /* 0x0000e000ff047b82 */ /* 0x000e700000000a00 */
[----:B------:R-:W2:Y:S08]  /*07d0*/  LDC.64 R6, c[0x0][0x388] ;  /* 0x0000e200ff067b82 */ /* 0x000eb00000000a00 */
[----:B------:R-:W3:Y:S01]  /*07e0*/  LDC.64 R8, c[0x0][0x390] ;  /* 0x0000e400ff087b82 */ /* 0x000ee20000000a00 */
[----:B-1----:R-:W-:-:S06]  /*07f0*/  IMAD.WIDE R4, R2, 0x4, R4 ;  /* 0x0000000402047825 */ /* 0x002fcc00078e0204 */
[----:B0-----:R-:W4:Y:S01]  /*0800*/  LDG.E R4, desc[UR4][R4.64] ;  /* 0x0000000404047981 */ /* 0x001f22000c1e1900 */
[----:B--2---:R-:W-:-:S06]  /*0810*/  IMAD.WIDE R6, R2, 0x4, R6 ;  /* 0x0000000402067825 */ /* 0x004fcc00078e0206 */
[----:B------:R-:W4:Y:S01]  /*0820*/  LDG.E R7, desc[UR4][R6.64] ;  /* 0x0000000406077981 */ /* 0x000f22000c1e1900 */
[----:B---3--:R-:W-:-:S04]  /*0830*/  IMAD.WIDE R8, R2, 0x4, R8 ;  /* 0x0000000402087825 */ /* 0x008fc800078e0208 */
[----:B----4-:R-:W-:-:S05]  /*0840*/  FADD R3, R4, R7 ;  /* 0x0000000704037221 */ /* 0x010fca0000000000 */
[----:B------:R-:W-:Y:S01]  /*0850*/  STG.E desc[UR4][R8.64], R3 ;  /* 0x0000000308007986 */ /* 0x000fe2000c101904 */
[----:B------:R-:W-:Y:S05]  /*0860*/  EXIT ;  /* 0x000000000000794d */ /* 0x000fea0003800000 */
.L_x_1:
[----:B------:R-:W-:-:S00]  /*0870*/  BRA `(.L_x_1) ;  /* 0xfffffffc00fc7947 */ /* 0x000fc0000383ffff */
[----:B------:R-:W-:-:S00]  /*0880*/  NOP ;  /* 0x0000000000007918 */ /* 0x000fc00000000000 */
[----:B------:R-:W-:-:S00]  /*0890*/  NOP ;  /* 0x0000000000007918 */ /* 0x000fc00000000000 */
[----:B------:R-:W-:-:S00]  /*08a0*/  NOP ;  /* 0x0000000000007918 */ /* 0x000fc00000000000 */
[----:B------:R-:W-:-:S00]  /*08b0*/  NOP ;  /* 0x0000000000007918 */ /* 0x000fc00000000000 */
[----:B------:R-:W-:-:S00]  /*08c0*/  NOP ;  /* 0x0000000000007918 */ /* 0x000fc00000000000 */
[----:B------:R-:W-:-:S00]  /*08d0*/  NOP ;  /* 0x0000000000007918 */ /* 0x000fc00000000000 */
[----:B------:R-:W-:-:S00]  /*08e0*/  NOP ;  /* 0x0000000000007918 */ /* 0x000fc00000000000 */
[----:B------:R-:W-:-:S00]  /*08f0*/  NOP ;  /* 0x0000000000007918 */ /* 0x000fc00000000000 */
.L_x_3:


//--------------------- .text._Z9vectorAddPfS_S_i --------------------------
	.section	.text._Z9vectorAddPfS_S_i,"ax",@progbits
	.align	128
        .global         _Z9vectorAddPfS_S_i
        .type           _Z9vectorAddPfS_S_i,@function
        .size           _Z9vectorAddPfS_S_i,(.L_x_4 - _Z9vectorAddPfS_S_i)
        .other          _Z9vectorAddPfS_S_i,@"STO_CUDA_ENTRY STV_DEFAULT"
_Z9vectorAddPfS_S_i:
.text._Z9vectorAddPfS_S_i:
        /* <DEDUP_REMOVED lines=8> */
[----:B------:R-:W0:Y:S01]  /*0080*/  LDC.64 R2, c[0x0][0x380] ;  /* 0x0000e000ff027b82 */ /* 0x000e220000000a00 */
[----:B------:R-:W1:Y:S07]  /*0090*/  LDCU.64 UR4, c[0x0][0x358] ;  /* 0x00006b00ff0477ac */ /* 0x000e6e0008000a00 */
[----:B------:R-:W2:Y:S08]  /*00a0*/  LDC.64 R4, c[0x0][0x388] ;  /* 0x0000e200ff047b82 */ /* 0x000eb00000000a00 */
[----:B------:R-:W3:Y:S01]  /*00b0*/  LDC.64 R6, c[0x0][0x390] ;  /* 0x0000e400ff067b82 */ /* 0x000ee20000000a00 */
[----:B0-----:R-:W-:-:S06]  /*00c0*/  IMAD.WIDE R2, R9, 0x4, R2 ;  /* 0x0000000409027825 */ /* 0x001fcc00078e0202 */
[----:B-1----:R-:W4:Y:S01]  /*00d0*/  LDG.E R2, desc[UR4][R2.64] ;  /* 0x0000000402027981 */ /* 0x002f22000c1e1900 */
[----:B--2---:R-:W-:-:S06]  /*00e0*/  IMAD.WIDE R4, R9, 0x4, R4 ;  /* 0x0000000409047825 */ /* 0x004fcc00078e0204 */
[----:B------:R-:W4:Y:S01]  /*00f0*/  LDG.E R5, desc[UR4][R4.64] ;  /* 0x0000000404057981 */ /* 0x000f22000c1e1900 */
[----:B---3--:R-:W-:-:S04]  /*0100*/  IMAD.WIDE R6, R9, 0x4, R6 ;  /* 0x0000000409067825 */ /* 0x008fc800078e0206 */
[----:B----4-:R-:W-:-:S05]  /*0110*/  FADD R9, R2, R5 ;  /* 0x0000000502097221 */ /* 0x010fca0000000000 */
[----:B------:R-:W-:Y:S01]  /*0120*/  STG.E desc[UR4][R6.64], R9 ;  /* 0x0000000906007986 */ /* 0x000fe2000c101904 */
[----:B------:R-:W-:Y:S05]  /*0130*/  EXIT ;  /* 0x000000000000794d */ /* 0x000fea0003800000 */
.L_x_2:
        /* <DEDUP_REMOVED lines=12> */
.L_x_4:


//--------------------- .nv.shared.reserved.0     --------------------------
	.section	.nv.shared.reserved.0,"aw",@nobits
	.weak		__nv_reservedSMEM_offset_0_alias
	.size		__nv_reservedSMEM_offset_0_alias, 0, 64
	.other		__nv_reservedSMEM_offset_0_alias,@"STO_CUDA_RESERVED_SHARED STV_DEFAULT"
__nv_reservedSMEM_offset_0_alias:
	.zero		0
	.zero		64


//--------------------- .nv.constant0._Z20vectorAddInefficientPfS_S_i --------------------------
	.section	.nv.constant0._Z20vectorAddInefficientPfS_S_i,"a",@progbits
	.sectionflags	@""
	.align	4
.nv.constant0._Z20vectorAddInefficientPfS_S_i:
	.zero		924


//--------------------- .nv.constant0._Z9vectorAddPfS_S_i --------------------------
	.section	.nv.constant0._Z9vectorAddPfS_S_i,"a",@progbits
	.sectionflags	@""
	.align	4
.nv.constant0._Z9vectorAddPfS_S_i:
	.zero		924


//--------------------- SYMBOLS --------------------------

	.type		.nv.reservedSmem.offset0,@object
	.size		.nv.reservedSmem.offset0,0x4
